//
// Generated by NVIDIA NVVM Compiler
//
// Compiler Build ID: CL-36424714
// Cuda compilation tools, release 13.0, V13.0.88
// Based on NVVM 20.0.0
//

.version 9.0
.target sm_100
.address_size 64

	// .globl	_Z29sparseMatrixVectorMultiplyGPUPK13SparseElementPKfPfi

.visible .entry _Z29sparseMatrixVectorMultiplyGPUPK13SparseElementPKfPfi(
	.param .u64 .ptr .align 1 _Z29sparseMatrixVectorMultiplyGPUPK13SparseElementPKfPfi_param_0,
	.param .u64 .ptr .align 1 _Z29sparseMatrixVectorMultiplyGPUPK13SparseElementPKfPfi_param_1,
	.param .u64 .ptr .align 1 _Z29sparseMatrixVectorMultiplyGPUPK13SparseElementPKfPfi_param_2,
	.param .u32 _Z29sparseMatrixVectorMultiplyGPUPK13SparseElementPKfPfi_param_3
)
{
	.reg .pred 	%p<2>;
	.reg .b32 	%r<8>;
	.reg .b32 	%f<5>;
	.reg .b64 	%rd<13>;

	ld.param.u64 	%rd1, [_Z29sparseMatrixVectorMultiplyGPUPK13SparseElementPKfPfi_param_0];
	ld.param.u64 	%rd2, [_Z29sparseMatrixVectorMultiplyGPUPK13SparseElementPKfPfi_param_1];
	ld.param.u64 	%rd3, [_Z29sparseMatrixVectorMultiplyGPUPK13SparseElementPKfPfi_param_2];
	ld.param.u32 	%r2, [_Z29sparseMatrixVectorMultiplyGPUPK13SparseElementPKfPfi_param_3];
	mov.u32 	%r3, %ctaid.x;
	mov.u32 	%r4, %ntid.x;
	mov.u32 	%r5, %tid.x;
	mad.lo.s32 	%r1, %r3, %r4, %r5;
	setp.ge.s32 	%p1, %r1, %r2;
	@%p1 bra 	$L__BB0_2;
	cvta.to.global.u64 	%rd4, %rd1;
	cvta.to.global.u64 	%rd5, %rd2;
	cvta.to.global.u64 	%rd6, %rd3;
	mul.wide.s32 	%rd7, %r1, 12;
	add.s64 	%rd8, %rd4, %rd7;
	ld.global.u32 	%r6, [%rd8];
	mul.wide.s32 	%rd9, %r6, 4;
	add.s64 	%rd10, %rd6, %rd9;
	ld.global.f32 	%f1, [%rd8+8];
	ld.global.u32 	%r7, [%rd8+4];
	mul.wide.s32 	%rd11, %r7, 4;
	add.s64 	%rd12, %rd5, %rd11;
	ld.global.f32 	%f2, [%rd12];
	mul.f32 	%f3, %f1, %f2;
	atom.global.add.f32 	%f4, [%rd10], %f3;
$L__BB0_2:
	ret;

}


// ===== COMPILED SASS (sm_100) =====

	.target	sm_100

	.elftype	@"ET_EXEC"


//--------------------- .note.nv.tkinfo           --------------------------
	.section	.note.nv.tkinfo,"",@"SHT_NOTE"
	.sectionflags	@"SHF_NOTE_NV_TKINFO"
	.tkinfo
        /*0018*/ 	.word	0x00000002
        /*0030*/ 	.string	""
        /*0030*/ 	.string	"ptxas"
        /*0030*/ 	.string	"Cuda compilation tools, release 13.0, V13.0.88"
        /*0030*/ 	.string	"Build cuda_13.0.r13.0/compiler.36424714_0"
        /*0030*/ 	.string	"-arch sm_100 -m 64 "



//--------------------- .note.nv.cuinfo           --------------------------
	.section	.note.nv.cuinfo,"",@"SHT_NOTE"
	.sectionflags	@"SHF_NOTE_NV_CUINFO"
        /*0018*/ 	.short	0x0002
        /*001a*/ 	.short	0x0064
        /*001c*/ 	.short	0x0082
	.zero		2


//--------------------- .nv.info                  --------------------------
	.section	.nv.info,"",@"SHT_CUDA_INFO"
	.align	4


	//----- nvinfo : EIATTR_REGCOUNT
	.align		4
        /*0000*/ 	.byte	0x04, 0x2f
        /*0002*/ 	.short	(.L_1 - .L_0)
	.align		4
.L_0:
        /*0004*/ 	.word	index@(_Z29sparseMatrixVectorMultiplyGPUPK13SparseElementPKfPfi)
        /*0008*/ 	.word	0x0000000c


	//----- nvinfo : EIATTR_FRAME_SIZE
	.align		4
.L_1:
        /*000c*/ 	.byte	0x04, 0x11
        /*000e*/ 	.short	(.L_3 - .L_2)
	.align		4
.L_2:
        /*0010*/ 	.word	index@(_Z29sparseMatrixVectorMultiplyGPUPK13SparseElementPKfPfi)
        /*0014*/ 	.word	0x00000000


	//----- nvinfo : EIATTR_MIN_STACK_SIZE
	.align		4
.L_3:
        /*0018*/ 	.byte	0x04, 0x12
        /*001a*/ 	.short	(.L_5 - .L_4)
	.align		4
.L_4:
        /*001c*/ 	.word	index@(_Z29sparseMatrixVectorMultiplyGPUPK13SparseElementPKfPfi)
        /*0020*/ 	.word	0x00000000
.L_5:


//--------------------- .nv.compat                --------------------------
	.section	.nv.compat,"",@"SHT_CUDA_COMPAT_INFO"
	.align	4
        /*0000*/ 	.byte	0x02, 0x09, 0x00, 0x00, 0x02, 0x02, 0x01, 0x00, 0x02, 0x05, 0x05, 0x00, 0x03, 0x07, 0x01, 0x01
        /*0010*/ 	.byte	0x02, 0x03, 0x00, 0x00, 0x02, 0x06, 0x01, 0x00, 0x04, 0x0b, 0x08, 0x00, 0x09, 0x00, 0x00, 0x00
        /*0020*/ 	.byte	0x00, 0x00, 0x00, 0x00


//--------------------- .nv.info._Z29sparseMatrixVectorMultiplyGPUPK13SparseElementPKfPfi --------------------------
	.section	.nv.info._Z29sparseMatrixVectorMultiplyGPUPK13SparseElementPKfPfi,"",@"SHT_CUDA_INFO"
	.sectionflags	@""
	.align	4


	//----- nvinfo : EIATTR_CUDA_API_VERSION
	.align		4
        /*0000*/ 	.byte	0x04, 0x37
        /*0002*/ 	.short	(.L_7 - .L_6)
.L_6:
        /*0004*/ 	.word	0x00000082


	//----- nvinfo : EIATTR_KPARAM_INFO
	.align		4
.L_7:
        /*0008*/ 	.byte	0x04, 0x17
        /*000a*/ 	.short	(.L_9 - .L_8)
.L_8:
        /*000c*/ 	.word	0x00000000
        /*0010*/ 	.short	0x0003
        /*0012*/ 	.short	0x0018
        /*0014*/ 	.byte	0x00, 0xf0, 0x11, 0x00


	//----- nvinfo : EIATTR_KPARAM_INFO
	.align		4
.L_9:
        /*0018*/ 	.byte	0x04, 0x17
        /*001a*/ 	.short	(.L_11 - .L_10)
.L_10:
        /*001c*/ 	.word	0x00000000
        /*0020*/ 	.short	0x0002
        /*0022*/ 	.short	0x0010
        /*0024*/ 	.byte	0x00, 0xf5, 0x21, 0x00


	//----- nvinfo : EIATTR_KPARAM_INFO
	.align		4
.L_11:
        /*0028*/ 	.byte	0x04, 0x17
        /*002a*/ 	.short	(.L_13 - .L_12)
.L_12:
        /*002c*/ 	.word	0x00000000
        /*0030*/ 	.short	0x0001
        /*0032*/ 	.short	0x0008
        /*0034*/ 	.byte	0x00, 0xf5, 0x21, 0x00


	//----- nvinfo : EIATTR_KPARAM_INFO
	.align		4
.L_13:
        /*0038*/ 	.byte	0x04, 0x17
        /*003a*/ 	.short	(.L_15 - .L_14)
.L_14:
        /*003c*/ 	.word	0x00000000
        /*0040*/ 	.short	0x0000
        /*0042*/ 	.short	0x0000
        /*0044*/ 	.byte	0x00, 0xf5, 0x21, 0x00


	//----- nvinfo : EIATTR_SPARSE_MMA_MASK
	.align		4
.L_15:
        /*0048*/ 	.byte	0x03, 0x50
        /*004a*/ 	.short	0x0000


	//----- nvinfo : EIATTR_MAXREG_COUNT
	.align		4
        /*004c*/ 	.byte	0x03, 0x1b
        /*004e*/ 	.short	0x00ff


	//----- nvinfo : EIATTR_MERCURY_ISA_VERSION
	.align		4
        /*0050*/ 	.byte	0x03, 0x5f
        /*0052*/ 	.short	0x0101


	//----- nvinfo : EIATTR_VRC_CTA_INIT_COUNT
	.align		4
        /*0054*/ 	.byte	0x02, 0x4a
	.zero		1
	.zero		1


	//----- nvinfo : EIATTR_EXIT_INSTR_OFFSETS
	.align		4
        /*0058*/ 	.byte	0x04, 0x1c
        /*005a*/ 	.short	(.L_17 - .L_16)


	//   ....[0]....
.L_16:
        /*005c*/ 	.word	0x00000070


	//   ....[1]....
        /*0060*/ 	.word	0x00000150


	//----- nvinfo : EIATTR_CBANK_PARAM_SIZE
	.align		4
.L_17:
        /*0064*/ 	.byte	0x03, 0x19
        /*0066*/ 	.short	0x001c


	//----- nvinfo : EIATTR_PARAM_CBANK
	.align		4
        /*0068*/ 	.byte	0x04, 0x0a
        /*006a*/ 	.short	(.L_19 - .L_18)
	.align		4
.L_18:
        /*006c*/ 	.word	index@(.nv.constant0._Z29sparseMatrixVectorMultiplyGPUPK13SparseElementPKfPfi)
        /*0070*/ 	.short	0x0380
        /*0072*/ 	.short	0x001c


	//----- nvinfo : EIATTR_SW_WAR
	.align		4
.L_19:
        /*0074*/ 	.byte	0x04, 0x36
        /*0076*/ 	.short	(.L_21 - .L_20)
.L_20:
        /*0078*/ 	.word	0x00000008
.L_21:


//--------------------- .nv.callgraph             --------------------------
	.section	.nv.callgraph,"",@"SHT_CUDA_CALLGRAPH"
	.align	4
	.sectionentsize	8
	.align		4
        /*0000*/ 	.word	0x00000000
	.align		4
        /*0004*/ 	.word	0xffffffff
	.align		4
        /*0008*/ 	.word	0x00000000
	.align		4
        /*000c*/ 	.word	0xfffffffe
	.align		4
        /*0010*/ 	.word	0x00000000
	.align		4
        /*0014*/ 	.word	0xfffffffd
	.align		4
        /*0018*/ 	.word	0x00000000
	.align		4
        /*001c*/ 	.word	0xfffffffc


//--------------------- .text._Z29sparseMatrixVectorMultiplyGPUPK13SparseElementPKfPfi --------------------------
	.section	.text._Z29sparseMatrixVectorMultiplyGPUPK13SparseElementPKfPfi,"ax",@progbits
	.align	128
        .global         _Z29sparseMatrixVectorMultiplyGPUPK13SparseElementPKfPfi
        .type           _Z29sparseMatrixVectorMultiplyGPUPK13SparseElementPKfPfi,@function
        .size           _Z29sparseMatrixVectorMultiplyGPUPK13SparseElementPKfPfi,(.L_x_1 - _Z29sparseMatrixVectorMultiplyGPUPK13SparseElementPKfPfi)
        .other          _Z29sparseMatrixVectorMultiplyGPUPK13SparseElementPKfPfi,@"STO_CUDA_ENTRY STV_DEFAULT"
_Z29sparseMatrixVectorMultiplyGPUPK13SparseElementPKfPfi:
.text._Z29sparseMatrixVectorMultiplyGPUPK13SparseElementPKfPfi:
[----:B------:R-:W-:Y:S01]  /*0000*/  LDC R1, c[0x0][0x37c] ;  /* 0x0000df00ff017b82 */ /* 0x000fe20000000800 */
[----:B------:R-:W0:Y:S07]  /*0010*/  S2R R0, SR_TID.X ;  /* 0x0000000000007919 */ /* 0x000e2e0000002100 */
[----:B------:R-:W0:Y:S01]  /*0020*/  S2UR UR4, SR_CTAID.X ;  /* 0x00000000000479c3 */ /* 0x000e220000002500 */
[----:B------:R-:W1:Y:S07]  /*0030*/  LDCU UR5, c[0x0][0x398] ;  /* 0x00007300ff0577ac */ /* 0x000e6e0008000800 */
[----:B------:R-:W0:Y:S02]  /*0040*/  LDC R5, c[0x0][0x360] ;  /* 0x0000d800ff057b82 */ /* 0x000e240000000800 */
[----:B0-----:R-:W-:-:S05]  /*0050*/  IMAD R5, R5, UR4, R0 ;  /* 0x0000000405057c24 */ /* 0x001fca000f8e0200 */
[----:B-1----:R-:W-:-:S13]  /*0060*/  ISETP.GE.AND P0, PT, R5, UR5, PT ;  /* 0x0000000505007c0c */ /* 0x002fda000bf06270 */
[----:B------:R-:W-:Y:S05]  /*0070*/  @P0 EXIT ;  /* 0x000000000000094d */ /* 0x000fea0003800000 */
[----:B------:R-:W0:Y:S01]  /*0080*/  LDC.64 R2, c[0x0][0x380] ;  /* 0x0000e000ff027b82 */ /* 0x000e220000000a00 */
[----:B------:R-:W1:Y:S07]  /*0090*/  LDCU.64 UR4, c[0x0][0x358] ;  /* 0x00006b00ff0477ac */ /* 0x000e6e0008000a00 */
[----:B------:R-:W2:Y:S01]  /*00a0*/  LDC.64 R6, c[0x0][0x388] ;  /* 0x0000e200ff067b82 */ /* 0x000ea20000000a00 */
[----:B0-----:R-:W-:-:S05]  /*00b0*/  IMAD.WIDE R2, R5, 0xc, R2 ;  /* 0x0000000c05027825 */ /* 0x001fca00078e0202 */
[----:B-1----:R-:W2:Y:S04]  /*00c0*/  LDG.E R5, desc[UR4][R2.64+0x4] ;  /* 0x0000040402057981 */ /* 0x002ea8000c1e1900 */
[----:B------:R-:W3:Y:S04]  /*00d0*/  LDG.E R9, desc[UR4][R2.64] ;  /* 0x0000000402097981 */ /* 0x000ee8000c1e1900 */
[----:B------:R-:W4:Y:S01]  /*00e0*/  LDG.E R0, desc[UR4][R2.64+0x8] ;  /* 0x0000080402007981 */ /* 0x000f22000c1e1900 */
[----:B--2---:R-:W-:Y:S02]  /*00f0*/  IMAD.WIDE R6, R5, 0x4, R6 ;  /* 0x0000000405067825 */ /* 0x004fe400078e0206 */
[----:B------:R-:W3:Y:S04]  /*0100*/  LDC.64 R4, c[0x0][0x390] ;  /* 0x0000e400ff047b82 */ /* 0x000ee80000000a00 */
[----:B------:R-:W4:Y:S01]  /*0110*/  LDG.E R7, desc[UR4][R6.64] ;  /* 0x0000000406077981 */ /* 0x000f22000c1e1900 */
[----:B---3--:R-:W-:-:S04]  /*0120*/  IMAD.WIDE R4, R9, 0x4, R4 ;  /* 0x0000000409047825 */ /* 0x008fc800078e0204 */
[----:B----4-:R-:W-:-:S05]  /*0130*/  FMUL R9, R0, R7 ;  /* 0x0000000700097220 */ /* 0x010fca0000400000 */
[----:B------:R-:W-:Y:S01]  /*0140*/  REDG.E.ADD.F32.FTZ.RN.STRONG.GPU desc[UR4][R4.64], R9 ;  /* 0x00000009040079a6 */ /* 0x000fe2000c12f304 */
[----:B------:R-:W-:Y:S05]  /*0150*/  EXIT ;  /* 0x000000000000794d */ /* 0x000fea0003800000 */
.L_x_0:
[----:B------:R-:W-:-:S00]  /*0160*/  BRA `(.L_x_0) ;  /* 0xfffffffc00fc7947 */ /* 0x000fc0000383ffff */
[----:B------:R-:W-:-:S00]  /*0170*/  NOP ;  /* 0x0000000000007918 */ /* 0x000fc00000000000 */
        /* <DEDUP_REMOVED lines=8> */
.L_x_1:


//--------------------- .nv.shared.reserved.0     --------------------------
	.section	.nv.shared.reserved.0,"aw",@nobits
	.weak		__nv_reservedSMEM_offset_0_alias
	.size		__nv_reservedSMEM_offset_0_alias, 0, 64
	.other		__nv_reservedSMEM_offset_0_alias,@"STO_CUDA_RESERVED_SHARED STV_DEFAULT"
__nv_reservedSMEM_offset_0_alias:
	.zero		0
	.zero		64


//--------------------- .nv.constant0._Z29sparseMatrixVectorMultiplyGPUPK13SparseElementPKfPfi --------------------------
	.section	.nv.constant0._Z29sparseMatrixVectorMultiplyGPUPK13SparseElementPKfPfi,"a",@progbits
	.sectionflags	@""
	.align	4
.nv.constant0._Z29sparseMatrixVectorMultiplyGPUPK13SparseElementPKfPfi:
	.zero		924


//--------------------- SYMBOLS --------------------------

	.type		.nv.reservedSmem.offset0,@object
	.size		.nv.reservedSmem.offset0,0x4
